//
// Generated by NVIDIA NVVM Compiler
//
// Compiler Build ID: CL-36424714
// Cuda compilation tools, release 13.0, V13.0.88
// Based on NVVM 20.0.0
//

.version 9.0
.target sm_100
.address_size 64

	// .globl	default_function_kernel

.visible .entry default_function_kernel(
	.param .u64 .ptr .align 1 default_function_kernel_param_0,
	.param .u64 .ptr .align 1 default_function_kernel_param_1
)
.maxntid 15
{
	.reg .b32 	%r<4>;
	.reg .b32 	%f<4>;
	.reg .b64 	%rd<8>;

	ld.param.u64 	%rd1, [default_function_kernel_param_0];
	ld.param.u64 	%rd2, [default_function_kernel_param_1];
	cvta.to.global.u64 	%rd3, %rd1;
	cvta.to.global.u64 	%rd4, %rd2;
	mov.u32 	%r1, %ctaid.x;
	mov.u32 	%r2, %tid.x;
	mad.lo.s32 	%r3, %r1, 15, %r2;
	mul.wide.u32 	%rd5, %r3, 4;
	add.s64 	%rd6, %rd4, %rd5;
	ld.global.nc.f32 	%f1, [%rd6];
	sqrt.rn.f32 	%f2, %f1;
	rcp.rn.f32 	%f3, %f2;
	add.s64 	%rd7, %rd3, %rd5;
	st.global.f32 	[%rd7], %f3;
	ret;

}


// ===== COMPILED SASS (sm_100) =====

	.target	sm_100

	.elftype	@"ET_EXEC"


//--------------------- .note.nv.tkinfo           --------------------------
	.section	.note.nv.tkinfo,"",@"SHT_NOTE"
	.sectionflags	@"SHF_NOTE_NV_TKINFO"
	.tkinfo
        /*0018*/ 	.word	0x00000002
        /*0030*/ 	.string	""
        /*0030*/ 	.string	"ptxas"
        /*0030*/ 	.string	"Cuda compilation tools, release 13.0, V13.0.88"
        /*0030*/ 	.string	"Build cuda_13.0.r13.0/compiler.36424714_0"
        /*0030*/ 	.string	"-arch sm_100 -m 64 "



//--------------------- .note.nv.cuinfo           --------------------------
	.section	.note.nv.cuinfo,"",@"SHT_NOTE"
	.sectionflags	@"SHF_NOTE_NV_CUINFO"
        /*0018*/ 	.short	0x0002
        /*001a*/ 	.short	0x0064
        /*001c*/ 	.short	0x0082
	.zero		2


//--------------------- .nv.info                  --------------------------
	.section	.nv.info,"",@"SHT_CUDA_INFO"
	.align	4


	//----- nvinfo : EIATTR_REGCOUNT
	.align		4
        /*0000*/ 	.byte	0x04, 0x2f
        /*0002*/ 	.short	(.L_1 - .L_0)
	.align		4
.L_0:
        /*0004*/ 	.word	index@(default_function_kernel)
        /*0008*/ 	.word	0x0000000d


	//----- nvinfo : EIATTR_FRAME_SIZE
	.align		4
.L_1:
        /*000c*/ 	.byte	0x04, 0x11
        /*000e*/ 	.short	(.L_3 - .L_2)
	.align		4
.L_2:
        /*0010*/ 	.word	index@($__internal_1_$__cuda_sm20_sqrt_rn_f32_slowpath)
        /*0014*/ 	.word	0x00000000


	//----- nvinfo : EIATTR_FRAME_SIZE
	.align		4
.L_3:
        /*0018*/ 	.byte	0x04, 0x11
        /*001a*/ 	.short	(.L_5 - .L_4)
	.align		4
.L_4:
        /*001c*/ 	.word	index@($__internal_0_$__cuda_sm20_rcp_rn_f32_slowpath)
        /*0020*/ 	.word	0x00000000


	//----- nvinfo : EIATTR_FRAME_SIZE
	.align		4
.L_5:
        /*0024*/ 	.byte	0x04, 0x11
        /*0026*/ 	.short	(.L_7 - .L_6)
	.align		4
.L_6:
        /*0028*/ 	.word	index@(default_function_kernel)
        /*002c*/ 	.word	0x00000000


	//----- nvinfo : EIATTR_MIN_STACK_SIZE
	.align		4
.L_7:
        /*0030*/ 	.byte	0x04, 0x12
        /*0032*/ 	.short	(.L_9 - .L_8)
	.align		4
.L_8:
        /*0034*/ 	.word	index@(default_function_kernel)
        /*0038*/ 	.word	0x00000000
.L_9:


//--------------------- .nv.compat                --------------------------
	.section	.nv.compat,"",@"SHT_CUDA_COMPAT_INFO"
	.align	4
        /*0000*/ 	.byte	0x02, 0x09, 0x00, 0x00, 0x02, 0x02, 0x01, 0x00, 0x02, 0x05, 0x05, 0x00, 0x03, 0x07, 0x01, 0x01
        /*0010*/ 	.byte	0x02, 0x03, 0x00, 0x00, 0x02, 0x06, 0x01, 0x00, 0x04, 0x0b, 0x08, 0x00, 0x01, 0x00, 0x00, 0x00
        /*0020*/ 	.byte	0x00, 0x00, 0x00, 0x00


//--------------------- .nv.info.default_function_kernel --------------------------
	.section	.nv.info.default_function_kernel,"",@"SHT_CUDA_INFO"
	.sectionflags	@""
	.align	4


	//----- nvinfo : EIATTR_CUDA_API_VERSION
	.align		4
        /*0000*/ 	.byte	0x04, 0x37
        /*0002*/ 	.short	(.L_11 - .L_10)
.L_10:
        /*0004*/ 	.word	0x00000082


	//----- nvinfo : EIATTR_KPARAM_INFO
	.align		4
.L_11:
        /*0008*/ 	.byte	0x04, 0x17
        /*000a*/ 	.short	(.L_13 - .L_12)
.L_12:
        /*000c*/ 	.word	0x00000000
        /*0010*/ 	.short	0x0001
        /*0012*/ 	.short	0x0008
        /*0014*/ 	.byte	0x00, 0xf5, 0x21, 0x00


	//----- nvinfo : EIATTR_KPARAM_INFO
	.align		4
.L_13:
        /*0018*/ 	.byte	0x04, 0x17
        /*001a*/ 	.short	(.L_15 - .L_14)
.L_14:
        /*001c*/ 	.word	0x00000000
        /*0020*/ 	.short	0x0000
        /*0022*/ 	.short	0x0000
        /*0024*/ 	.byte	0x00, 0xf5, 0x21, 0x00


	//----- nvinfo : EIATTR_SPARSE_MMA_MASK
	.align		4
.L_15:
        /*0028*/ 	.byte	0x03, 0x50
        /*002a*/ 	.short	0x0000


	//----- nvinfo : EIATTR_MAXREG_COUNT
	.align		4
        /*002c*/ 	.byte	0x03, 0x1b
        /*002e*/ 	.short	0x00ff


	//----- nvinfo : EIATTR_MERCURY_ISA_VERSION
	.align		4
        /*0030*/ 	.byte	0x03, 0x5f
        /*0032*/ 	.short	0x0101


	//----- nvinfo : EIATTR_VRC_CTA_INIT_COUNT
	.align		4
        /*0034*/ 	.byte	0x02, 0x4a
	.zero		1
	.zero		1


	//----- nvinfo : EIATTR_EXIT_INSTR_OFFSETS
	.align		4
        /*0038*/ 	.byte	0x04, 0x1c
        /*003a*/ 	.short	(.L_17 - .L_16)


	//   ....[0]....
.L_16:
        /*003c*/ 	.word	0x00000250


	//----- nvinfo : EIATTR_MAX_THREADS
	.align		4
.L_17:
        /*0040*/ 	.byte	0x04, 0x05
        /*0042*/ 	.short	(.L_19 - .L_18)
.L_18:
        /*0044*/ 	.word	0x0000000f
        /*0048*/ 	.word	0x00000001
        /*004c*/ 	.word	0x00000001


	//----- nvinfo : EIATTR_CRS_STACK_SIZE
	.align		4
.L_19:
        /*0050*/ 	.byte	0x04, 0x1e
        /*0052*/ 	.short	(.L_21 - .L_20)
.L_20:
        /*0054*/ 	.word	0x00000000


	//----- nvinfo : EIATTR_CBANK_PARAM_SIZE
	.align		4
.L_21:
        /*0058*/ 	.byte	0x03, 0x19
        /*005a*/ 	.short	0x0010


	//----- nvinfo : EIATTR_PARAM_CBANK
	.align		4
        /*005c*/ 	.byte	0x04, 0x0a
        /*005e*/ 	.short	(.L_23 - .L_22)
	.align		4
.L_22:
        /*0060*/ 	.word	index@(.nv.constant0.default_function_kernel)
        /*0064*/ 	.short	0x0380
        /*0066*/ 	.short	0x0010


	//----- nvinfo : EIATTR_SW_WAR
	.align		4
.L_23:
        /*0068*/ 	.byte	0x04, 0x36
        /*006a*/ 	.short	(.L_25 - .L_24)
.L_24:
        /*006c*/ 	.word	0x00000008
.L_25:


//--------------------- .nv.callgraph             --------------------------
	.section	.nv.callgraph,"",@"SHT_CUDA_CALLGRAPH"
	.align	4
	.sectionentsize	8
	.align		4
        /*0000*/ 	.word	0x00000000
	.align		4
        /*0004*/ 	.word	0xffffffff
	.align		4
        /*0008*/ 	.word	0x00000000
	.align		4
        /*000c*/ 	.word	0xfffffffe
	.align		4
        /*0010*/ 	.word	0x00000000
	.align		4
        /*0014*/ 	.word	0xfffffffd
	.align		4
        /*0018*/ 	.word	0x00000000
	.align		4
        /*001c*/ 	.word	0xfffffffc


//--------------------- .text.default_function_kernel --------------------------
	.section	.text.default_function_kernel,"ax",@progbits
	.align	128
        .global         default_function_kernel
        .type           default_function_kernel,@function
        .size           default_function_kernel,(.L_x_13 - default_function_kernel)
        .other          default_function_kernel,@"STO_CUDA_ENTRY STV_DEFAULT"
default_function_kernel:
.text.default_function_kernel:
[----:B------:R-:W-:Y:S01]  /*0000*/  LDC R1, c[0x0][0x37c] ;  /* 0x0000df00ff017b82 */ /* 0x000fe20000000800 */
[----:B------:R-:W0:Y:S07]  /*0010*/  S2R R3, SR_CTAID.X ;  /* 0x0000000000037919 */ /* 0x000e2e0000002500 */
[----:B------:R-:W1:Y:S01]  /*0020*/  LDC.64 R4, c[0x0][0x388] ;  /* 0x0000e200ff047b82 */ /* 0x000e620000000a00 */
[----:B------:R-:W2:Y:S01]  /*0030*/  LDCU.64 UR4, c[0x0][0x358] ;  /* 0x00006b00ff0477ac */ /* 0x000ea20008000a00 */
[----:B------:R-:W0:Y:S02]  /*0040*/  S2R R0, SR_TID.X ;  /* 0x0000000000007919 */ /* 0x000e240000002100 */
[----:B0-----:R-:W-:-:S04]  /*0050*/  IMAD R3, R3, 0xf, R0 ;  /* 0x0000000f03037824 */ /* 0x001fc800078e0200 */
[----:B-1----:R-:W-:-:S05]  /*0060*/  IMAD.WIDE.U32 R4, R3, 0x4, R4 ;  /* 0x0000000403047825 */ /* 0x002fca00078e0004 */
[----:B--2---:R-:W2:Y:S01]  /*0070*/  LDG.E.CONSTANT R0, desc[UR4][R4.64] ;  /* 0x0000000404007981 */ /* 0x004ea2000c1e9900 */
[----:B------:R-:W-:Y:S01]  /*0080*/  BSSY.RECONVERGENT B0, `(.L_x_0) ;  /* 0x000000c000007945 */ /* 0x000fe20003800200 */
[----:B--2---:R-:W-:Y:S01]  /*0090*/  VIADD R2, R0, 0xf3000000 ;  /* 0xf300000000027836 */ /* 0x004fe20000000000 */
[----:B------:R0:W1:Y:S04]  /*00a0*/  MUFU.RSQ R7, R0 ;  /* 0x0000000000077308 */ /* 0x0000680000001400 */
[----:B------:R-:W-:-:S13]  /*00b0*/  ISETP.GT.U32.AND P0, PT, R2, 0x727fffff, PT ;  /* 0x727fffff0200780c */ /* 0x000fda0003f04070 */
[----:B01----:R-:W-:Y:S05]  /*00c0*/  @!P0 BRA `(.L_x_1) ;  /* 0x00000000000c8947 */ /* 0x003fea0003800000 */
[----:B------:R-:W-:-:S07]  /*00d0*/  MOV R8, 0xf0 ;  /* 0x000000f000087802 */ /* 0x000fce0000000f00 */
[----:B------:R-:W-:Y:S05]  /*00e0*/  CALL.REL.NOINC `($__internal_1_$__cuda_sm20_sqrt_rn_f32_slowpath) ;  /* 0x0000000400347944 */ /* 0x000fea0003c00000 */
[----:B------:R-:W-:Y:S05]  /*00f0*/  BRA `(.L_x_2) ;  /* 0x0000000000107947 */ /* 0x000fea0003800000 */
.L_x_1:
[----:B------:R-:W-:Y:S01]  /*0100*/  FMUL.FTZ R5, R0, R7 ;  /* 0x0000000700057220 */ /* 0x000fe20000410000 */
[----:B------:R-:W-:-:S03]  /*0110*/  FMUL.FTZ R2, R7, 0.5 ;  /* 0x3f00000007027820 */ /* 0x000fc60000410000 */
[----:B------:R-:W-:-:S04]  /*0120*/  FFMA R0, -R5, R5, R0 ;  /* 0x0000000505007223 */ /* 0x000fc80000000100 */
[----:B------:R-:W-:-:S07]  /*0130*/  FFMA R2, R0, R2, R5 ;  /* 0x0000000200027223 */ /* 0x000fce0000000005 */
.L_x_2:
[----:B------:R-:W-:Y:S05]  /*0140*/  BSYNC.RECONVERGENT B0 ;  /* 0x0000000000007941 */ /* 0x000fea0003800200 */
.L_x_0:
[----:B------:R-:W-:Y:S01]  /*0150*/  VIADD R0, R2, 0x1800000 ;  /* 0x0180000002007836 */ /* 0x000fe20000000000 */
[----:B------:R-:W-:Y:S04]  /*0160*/  BSSY.RECONVERGENT B0, `(.L_x_3) ;  /* 0x000000b000007945 */ /* 0x000fe80003800200 */
[----:B------:R-:W-:-:S04]  /*0170*/  LOP3.LUT R0, R0, 0x7f800000, RZ, 0xc0, !PT ;  /* 0x7f80000000007812 */ /* 0x000fc800078ec0ff */
[----:B------:R-:W-:-:S13]  /*0180*/  ISETP.GT.U32.AND P0, PT, R0, 0x1ffffff, PT ;  /* 0x01ffffff0000780c */ /* 0x000fda0003f04070 */
[----:B------:R-:W-:Y:S05]  /*0190*/  @P0 BRA `(.L_x_4) ;  /* 0x00000000000c0947 */ /* 0x000fea0003800000 */
[----:B------:R-:W-:-:S07]  /*01a0*/  MOV R8, 0x1c0 ;  /* 0x000001c000087802 */ /* 0x000fce0000000f00 */
[----:B------:R-:W-:Y:S05]  /*01b0*/  CALL.REL.NOINC `($__internal_0_$__cuda_sm20_rcp_rn_f32_slowpath) ;  /* 0x0000000000287944 */ /* 0x000fea0003c00000 */
[----:B------:R-:W-:Y:S05]  /*01c0*/  BRA `(.L_x_5) ;  /* 0x0000000000107947 */ /* 0x000fea0003800000 */
.L_x_4:
[----:B------:R-:W0:Y:S02]  /*01d0*/  MUFU.RCP R7, R2 ;  /* 0x0000000200077308 */ /* 0x000e240000001000 */
[----:B0-----:R-:W-:-:S04]  /*01e0*/  FFMA R0, R7, R2, -1 ;  /* 0xbf80000007007423 */ /* 0x001fc80000000002 */
[----:B------:R-:W-:-:S04]  /*01f0*/  FADD.FTZ R0, -R0, -RZ ;  /* 0x800000ff00007221 */ /* 0x000fc80000010100 */
[----:B------:R-:W-:-:S07]  /*0200*/  FFMA R7, R7, R0, R7 ;  /* 0x0000000007077223 */ /* 0x000fce0000000007 */
.L_x_5:
[----:B------:R-:W-:Y:S05]  /*0210*/  BSYNC.RECONVERGENT B0 ;  /* 0x0000000000007941 */ /* 0x000fea0003800200 */
.L_x_3:
[----:B------:R-:W0:Y:S02]  /*0220*/  LDC.64 R4, c[0x0][0x380] ;  /* 0x0000e000ff047b82 */ /* 0x000e240000000a00 */
[----:B0-----:R-:W-:-:S05]  /*0230*/  IMAD.WIDE.U32 R2, R3, 0x4, R4 ;  /* 0x0000000403027825 */ /* 0x001fca00078e0004 */
[----:B------:R-:W-:Y:S01]  /*0240*/  STG.E desc[UR4][R2.64], R7 ;  /* 0x0000000702007986 */ /* 0x000fe2000c101904 */
[----:B------:R-:W-:Y:S05]  /*0250*/  EXIT ;  /* 0x000000000000794d */ /* 0x000fea0003800000 */
        .weak           $__internal_0_$__cuda_sm20_rcp_rn_f32_slowpath
        .type           $__internal_0_$__cuda_sm20_rcp_rn_f32_slowpath,@function
        .size           $__internal_0_$__cuda_sm20_rcp_rn_f32_slowpath,($__internal_1_$__cuda_sm20_sqrt_rn_f32_slowpath - $__internal_0_$__cuda_sm20_rcp_rn_f32_slowpath)
$__internal_0_$__cuda_sm20_rcp_rn_f32_slowpath:
[----:B------:R-:W-:Y:S01]  /*0260*/  SHF.L.U32 R0, R2, 0x1, RZ ;  /* 0x0000000102007819 */ /* 0x000fe200000006ff */
[----:B------:R-:W-:Y:S03]  /*0270*/  BSSY.RECONVERGENT B1, `(.L_x_6) ;  /* 0x0000030000017945 */ /* 0x000fe60003800200 */
[----:B------:R-:W-:-:S04]  /*0280*/  SHF.R.U32.HI R9, RZ, 0x18, R0 ;  /* 0x00000018ff097819 */ /* 0x000fc80000011600 */
[----:B------:R-:W-:-:S13]  /*0290*/  ISETP.NE.U32.AND P0, PT, R9, RZ, PT ;  /* 0x000000ff0900720c */ /* 0x000fda0003f05070 */
[----:B------:R-:W-:Y:S05]  /*02a0*/  @P0 BRA `(.L_x_7) ;  /* 0x0000000000280947 */ /* 0x000fea0003800000 */
[----:B------:R-:W-:-:S05]  /*02b0*/  IMAD.SHL.U32 R0, R2, 0x2, RZ ;  /* 0x0000000202007824 */ /* 0x000fca00078e00ff */
[----:B------:R-:W-:-:S13]  /*02c0*/  ISETP.NE.AND P0, PT, R0, RZ, PT ;  /* 0x000000ff0000720c */ /* 0x000fda0003f05270 */
[----:B------:R-:W-:Y:S01]  /*02d0*/  @P0 FFMA R5, R2, 1.84467440737095516160e+19, RZ ;  /* 0x5f80000002050823 */ /* 0x000fe200000000ff */
[----:B------:R-:W-:Y:S08]  /*02e0*/  @!P0 MUFU.RCP R4, R2 ;  /* 0x0000000200048308 */ /* 0x000ff00000001000 */
[----:B------:R-:W0:Y:S02]  /*02f0*/  @P0 MUFU.RCP R0, R5 ;  /* 0x0000000500000308 */ /* 0x000e240000001000 */
[----:B0-----:R-:W-:-:S04]  /*0300*/  @P0 FFMA R6, R5, R0, -1 ;  /* 0xbf80000005060423 */ /* 0x001fc80000000000 */
[----:B------:R-:W-:-:S04]  /*0310*/  @P0 FADD.FTZ R7, -R6, -RZ ;  /* 0x800000ff06070221 */ /* 0x000fc80000010100 */
[----:B------:R-:W-:-:S04]  /*0320*/  @P0 FFMA R0, R0, R7, R0 ;  /* 0x0000000700000223 */ /* 0x000fc80000000000 */
[----:B------:R-:W-:Y:S01]  /*0330*/  @P0 FFMA R4, R0, 1.84467440737095516160e+19, RZ ;  /* 0x5f80000000040823 */ /* 0x000fe200000000ff */
[----:B------:R-:W-:Y:S06]  /*0340*/  BRA `(.L_x_8) ;  /* 0x0000000000887947 */ /* 0x000fec0003800000 */
.L_x_7:
[----:B------:R-:W-:-:S04]  /*0350*/  IADD3 R10, PT, PT, R9, -0xfd, RZ ;  /* 0xffffff03090a7810 */ /* 0x000fc80007ffe0ff */
[----:B------:R-:W-:-:S13]  /*0360*/  ISETP.GT.U32.AND P0, PT, R10, 0x1, PT ;  /* 0x000000010a00780c */ /* 0x000fda0003f04070 */
[----:B------:R-:W-:Y:S05]  /*0370*/  @P0 BRA `(.L_x_9) ;  /* 0x0000000000780947 */ /* 0x000fea0003800000 */
[----:B------:R-:W-:Y:S01]  /*0380*/  LOP3.LUT R0, R2, 0x7fffff, RZ, 0xc0, !PT ;  /* 0x007fffff02007812 */ /* 0x000fe200078ec0ff */
[----:B------:R-:W-:-:S03]  /*0390*/  IMAD.MOV.U32 R7, RZ, RZ, 0x3 ;  /* 0x00000003ff077424 */ /* 0x000fc600078e00ff */
[----:B------:R-:W-:Y:S02]  /*03a0*/  LOP3.LUT R0, R0, 0x3f800000, RZ, 0xfc, !PT ;  /* 0x3f80000000007812 */ /* 0x000fe400078efcff */
[----:B------:R-:W-:Y:S02]  /*03b0*/  SHF.L.U32 R7, R7, R10, RZ ;  /* 0x0000000a07077219 */ /* 0x000fe400000006ff */
[----:B------:R-:W0:Y:S02]  /*03c0*/  MUFU.RCP R5, R0 ;  /* 0x0000000000057308 */ /* 0x000e240000001000 */
[----:B0-----:R-:W-:-:S04]  /*03d0*/  FFMA R4, R0, R5, -1 ;  /* 0xbf80000000047423 */ /* 0x001fc80000000005 */
[----:B------:R-:W-:-:S04]  /*03e0*/  FADD.FTZ R4, -R4, -RZ ;  /* 0x800000ff04047221 */ /* 0x000fc80000010100 */
[CCC-:B------:R-:W-:Y:S01]  /*03f0*/  FFMA.RM R6, R5.reuse, R4.reuse, R5.reuse ;  /* 0x0000000405067223 */ /* 0x1c0fe20000004005 */
[----:B------:R-:W-:-:S04]  /*0400*/  FFMA.RP R5, R5, R4, R5 ;  /* 0x0000000405057223 */ /* 0x000fc80000008005 */
[C---:B------:R-:W-:Y:S02]  /*0410*/  LOP3.LUT R4, R6.reuse, 0x7fffff, RZ, 0xc0, !PT ;  /* 0x007fffff06047812 */ /* 0x040fe400078ec0ff */
[----:B------:R-:W-:Y:S02]  /*0420*/  FSETP.NEU.FTZ.AND P0, PT, R6, R5, PT ;  /* 0x000000050600720b */ /* 0x000fe40003f1d000 */
[----:B------:R-:W-:Y:S02]  /*0430*/  LOP3.LUT R4, R4, 0x800000, RZ, 0xfc, !PT ;  /* 0x0080000004047812 */ /* 0x000fe400078efcff */
[----:B------:R-:W-:Y:S02]  /*0440*/  SEL R5, RZ, 0xffffffff, !P0 ;  /* 0xffffffffff057807 */ /* 0x000fe40004000000 */
[----:B------:R-:W-:Y:S02]  /*0450*/  LOP3.LUT R7, R7, R4, RZ, 0xc0, !PT ;  /* 0x0000000407077212 */ /* 0x000fe400078ec0ff */
[----:B------:R-:W-:-:S02]  /*0460*/  IADD3 R5, PT, PT, -R5, RZ, RZ ;  /* 0x000000ff05057210 */ /* 0x000fc40007ffe1ff */
[-C--:B------:R-:W-:Y:S02]  /*0470*/  SHF.R.U32.HI R7, RZ, R10.reuse, R7 ;  /* 0x0000000aff077219 */ /* 0x080fe40000011607 */
[----:B------:R-:W-:Y:S02]  /*0480*/  LOP3.LUT P1, RZ, R5, R10, R4, 0xf8, !PT ;  /* 0x0000000a05ff7212 */ /* 0x000fe4000782f804 */
[C---:B------:R-:W-:Y:S02]  /*0490*/  LOP3.LUT P0, RZ, R7.reuse, 0x1, RZ, 0xc0, !PT ;  /* 0x0000000107ff7812 */ /* 0x040fe4000780c0ff */
[----:B------:R-:W-:Y:S02]  /*04a0*/  LOP3.LUT P2, RZ, R7, 0x2, RZ, 0xc0, !PT ;  /* 0x0000000207ff7812 */ /* 0x000fe4000784c0ff */
[----:B------:R-:W-:Y:S02]  /*04b0*/  IADD3 R5, PT, PT, R9, -0xfc, RZ ;  /* 0xffffff0409057810 */ /* 0x000fe40007ffe0ff */
[----:B------:R-:W-:-:S02]  /*04c0*/  PLOP3.LUT P0, PT, P0, P1, P2, 0xe0, 0x0 ;  /* 0x000000000000781c */ /* 0x000fc40000703c20 */
[----:B------:R-:W-:Y:S02]  /*04d0*/  LOP3.LUT P1, RZ, R2, 0x7fffff, RZ, 0xc0, !PT ;  /* 0x007fffff02ff7812 */ /* 0x000fe4000782c0ff */
[----:B------:R-:W-:Y:S02]  /*04e0*/  SEL R0, RZ, 0x1, !P0 ;  /* 0x00000001ff007807 */ /* 0x000fe40004000000 */
[----:B------:R-:W-:-:S03]  /*04f0*/  SHF.R.U32.HI R5, RZ, R5, R4 ;  /* 0x00000005ff057219 */ /* 0x000fc60000011604 */
[----:B------:R-:W-:-:S05]  /*0500*/  IMAD.MOV R0, RZ, RZ, -R0 ;  /* 0x000000ffff007224 */ /* 0x000fca00078e0a00 */
[----:B------:R-:W-:-:S13]  /*0510*/  ISETP.GE.AND P0, PT, R0, RZ, PT ;  /* 0x000000ff0000720c */ /* 0x000fda0003f06270 */
[----:B------:R-:W-:-:S05]  /*0520*/  @!P0 VIADD R5, R5, 0x1 ;  /* 0x0000000105058836 */ /* 0x000fca0000000000 */
[----:B------:R-:W-:-:S04]  /*0530*/  @!P1 SHF.L.U32 R5, R5, 0x1, RZ ;  /* 0x0000000105059819 */ /* 0x000fc800000006ff */
[----:B------:R-:W-:Y:S01]  /*0540*/  LOP3.LUT R4, R5, 0x80000000, R2, 0xf8, !PT ;  /* 0x8000000005047812 */ /* 0x000fe200078ef802 */
[----:B------:R-:W-:Y:S06]  /*0550*/  BRA `(.L_x_8) ;  /* 0x0000000000047947 */ /* 0x000fec0003800000 */
.L_x_9:
[----:B------:R0:W1:Y:S02]  /*0560*/  MUFU.RCP R4, R2 ;  /* 0x0000000200047308 */ /* 0x0000640000001000 */
.L_x_8:
[----:B------:R-:W-:Y:S05]  /*0570*/  BSYNC.RECONVERGENT B1 ;  /* 0x0000000000017941 */ /* 0x000fea0003800200 */
.L_x_6:
[----:B-1----:R-:W-:Y:S01]  /*0580*/  IMAD.MOV.U32 R7, RZ, RZ, R4 ;  /* 0x000000ffff077224 */ /* 0x002fe200078e0004 */
[----:B------:R-:W-:Y:S01]  /*0590*/  MOV R4, R8 ;  /* 0x0000000800047202 */ /* 0x000fe20000000f00 */
[----:B------:R-:W-:-:S04]  /*05a0*/  IMAD.MOV.U32 R5, RZ, RZ, 0x0 ;  /* 0x00000000ff057424 */ /* 0x000fc800078e00ff */
[----:B0-----:R-:W-:Y:S05]  /*05b0*/  RET.REL.NODEC R4 `(default_function_kernel) ;  /* 0xfffffff804907950 */ /* 0x001fea0003c3ffff */
        .weak           $__internal_1_$__cuda_sm20_sqrt_rn_f32_slowpath
        .type           $__internal_1_$__cuda_sm20_sqrt_rn_f32_slowpath,@function
        .size           $__internal_1_$__cuda_sm20_sqrt_rn_f32_slowpath,(.L_x_13 - $__internal_1_$__cuda_sm20_sqrt_rn_f32_slowpath)
$__internal_1_$__cuda_sm20_sqrt_rn_f32_slowpath:
[----:B------:R-:W-:-:S13]  /*05c0*/  LOP3.LUT P0, RZ, R0, 0x7fffffff, RZ, 0xc0, !PT ;  /* 0x7fffffff00ff7812 */ /* 0x000fda000780c0ff */
[----:B------:R-:W-:Y:S01]  /*05d0*/  @!P0 MOV R2, R0 ;  /* 0x0000000000028202 */ /* 0x000fe20000000f00 */
[----:B------:R-:W-:Y:S06]  /*05e0*/  @!P0 BRA `(.L_x_10) ;  /* 0x0000000000408947 */ /* 0x000fec0003800000 */
[----:B------:R-:W-:-:S13]  /*05f0*/  FSETP.GEU.FTZ.AND P0, PT, R0, RZ, PT ;  /* 0x000000ff0000720b */ /* 0x000fda0003f1e000 */
[----:B------:R-:W-:Y:S01]  /*0600*/  @!P0 IMAD.MOV.U32 R2, RZ, RZ, 0x7fffffff ;  /* 0x7fffffffff028424 */ /* 0x000fe200078e00ff */
[----:B------:R-:W-:Y:S06]  /*0610*/  @!P0 BRA `(.L_x_10) ;  /* 0x0000000000348947 */ /* 0x000fec0003800000 */
[----:B------:R-:W-:-:S13]  /*0620*/  FSETP.GTU.FTZ.AND P0, PT, |R0|, +INF , PT ;  /* 0x7f8000000000780b */ /* 0x000fda0003f1c200 */
[----:B------:R-:W-:Y:S01]  /*0630*/  @P0 FADD.FTZ R2, R0, 1 ;  /* 0x3f80000000020421 */ /* 0x000fe20000010000 */
[----:B------:R-:W-:Y:S06]  /*0640*/  @P0 BRA `(.L_x_10) ;  /* 0x0000000000280947 */ /* 0x000fec0003800000 */
[----:B------:R-:W-:-:S13]  /*0650*/  FSETP.NEU.FTZ.AND P0, PT, |R0|, +INF , PT ;  /* 0x7f8000000000780b */ /* 0x000fda0003f1d200 */
[----:B------:R-:W-:-:S04]  /*0660*/  @P0 FFMA R4, R0, 1.84467440737095516160e+19, RZ ;  /* 0x5f80000000040823 */ /* 0x000fc800000000ff */
[----:B------:R-:W0:Y:S02]  /*0670*/  @P0 MUFU.RSQ R5, R4 ;  /* 0x0000000400050308 */ /* 0x000e240000001400 */
[----:B0-----:R-:W-:Y:S01]  /*0680*/  @P0 FMUL.FTZ R7, R4, R5 ;  /* 0x0000000504070220 */ /* 0x001fe20000410000 */
[----:B------:R-:W-:-:S03]  /*0690*/  @P0 FMUL.FTZ R5, R5, 0.5 ;  /* 0x3f00000005050820 */ /* 0x000fc60000410000 */
[----:B------:R-:W-:-:S04]  /*06a0*/  @P0 FADD.FTZ R2, -R7, -RZ ;  /* 0x800000ff07020221 */ /* 0x000fc80000010100 */
[----:B------:R-:W-:Y:S01]  /*06b0*/  @P0 FFMA R6, R7, R2, R4 ;  /* 0x0000000207060223 */ /* 0x000fe20000000004 */
[----:B------:R-:W-:-:S03]  /*06c0*/  @!P0 MOV R2, R0 ;  /* 0x0000000000028202 */ /* 0x000fc60000000f00 */
[----:B------:R-:W-:-:S04]  /*06d0*/  @P0 FFMA R5, R6, R5, R7 ;  /* 0x0000000506050223 */ /* 0x000fc80000000007 */
[----:B------:R-:W-:-:S07]  /*06e0*/  @P0 FMUL.FTZ R2, R5, 2.3283064365386962891e-10 ;  /* 0x2f80000005020820 */ /* 0x000fce0000410000 */
.L_x_10:
[----:B------:R-:W-:Y:S02]  /*06f0*/  HFMA2 R5, -RZ, RZ, 0, 0 ;  /* 0x00000000ff057431 */ /* 0x000fe400000001ff */
[----:B------:R-:W-:-:S04]  /*0700*/  IMAD.MOV.U32 R4, RZ, RZ, R8 ;  /* 0x000000ffff047224 */ /* 0x000fc800078e0008 */
[----:B------:R-:W-:Y:S05]  /*0710*/  RET.REL.NODEC R4 `(default_function_kernel) ;  /* 0xfffffff804387950 */ /* 0x000fea0003c3ffff */
.L_x_11:
[----:B------:R-:W-:-:S00]  /*0720*/  BRA `(.L_x_11) ;  /* 0xfffffffc00fc7947 */ /* 0x000fc0000383ffff */
[----:B------:R-:W-:-:S00]  /*0730*/  NOP ;  /* 0x0000000000007918 */ /* 0x000fc00000000000 */
        /* <DEDUP_REMOVED lines=12> */
.L_x_13:


//--------------------- .nv.shared.reserved.0     --------------------------
	.section	.nv.shared.reserved.0,"aw",@nobits
	.weak		__nv_reservedSMEM_offset_0_alias
	.size		__nv_reservedSMEM_offset_0_alias, 0, 64
	.other		__nv_reservedSMEM_offset_0_alias,@"STO_CUDA_RESERVED_SHARED STV_DEFAULT"
__nv_reservedSMEM_offset_0_alias:
	.zero		0
	.zero		64


//--------------------- .nv.constant0.default_function_kernel --------------------------
	.section	.nv.constant0.default_function_kernel,"a",@progbits
	.sectionflags	@""
	.align	4
.nv.constant0.default_function_kernel:
	.zero		912


//--------------------- SYMBOLS --------------------------

	.type		.nv.reservedSmem.offset0,@object
	.size		.nv.reservedSmem.offset0,0x4
